//
// Generated by NVIDIA NVVM Compiler
//
// Compiler Build ID: CL-36424714
// Cuda compilation tools, release 13.0, V13.0.88
// Based on NVVM 20.0.0
//

.version 9.0
.target sm_100
.address_size 64

	// .globl	_Z20multiplyWithDiagonalPfS_S_ii

.visible .entry _Z20multiplyWithDiagonalPfS_S_ii(
	.param .u64 .ptr .align 1 _Z20multiplyWithDiagonalPfS_S_ii_param_0,
	.param .u64 .ptr .align 1 _Z20multiplyWithDiagonalPfS_S_ii_param_1,
	.param .u64 .ptr .align 1 _Z20multiplyWithDiagonalPfS_S_ii_param_2,
	.param .u32 _Z20multiplyWithDiagonalPfS_S_ii_param_3,
	.param .u32 _Z20multiplyWithDiagonalPfS_S_ii_param_4
)
{
	.reg .pred 	%p<4>;
	.reg .b32 	%r<12>;
	.reg .b32 	%f<4>;
	.reg .b64 	%rd<12>;

	ld.param.u64 	%rd1, [_Z20multiplyWithDiagonalPfS_S_ii_param_0];
	ld.param.u64 	%rd2, [_Z20multiplyWithDiagonalPfS_S_ii_param_1];
	ld.param.u64 	%rd3, [_Z20multiplyWithDiagonalPfS_S_ii_param_2];
	ld.param.u32 	%r4, [_Z20multiplyWithDiagonalPfS_S_ii_param_3];
	ld.param.u32 	%r3, [_Z20multiplyWithDiagonalPfS_S_ii_param_4];
	mov.u32 	%r5, %ctaid.y;
	mov.u32 	%r6, %ntid.y;
	mov.u32 	%r7, %tid.y;
	mad.lo.s32 	%r1, %r5, %r6, %r7;
	mov.u32 	%r8, %ctaid.x;
	mov.u32 	%r9, %ntid.x;
	mov.u32 	%r10, %tid.x;
	mad.lo.s32 	%r2, %r8, %r9, %r10;
	setp.ge.s32 	%p1, %r1, %r4;
	setp.ge.s32 	%p2, %r2, %r3;
	or.pred  	%p3, %p1, %p2;
	@%p3 bra 	$L__BB0_2;
	cvta.to.global.u64 	%rd4, %rd1;
	cvta.to.global.u64 	%rd5, %rd2;
	cvta.to.global.u64 	%rd6, %rd3;
	mad.lo.s32 	%r11, %r3, %r1, %r2;
	mul.wide.s32 	%rd7, %r11, 4;
	add.s64 	%rd8, %rd4, %rd7;
	ld.global.f32 	%f1, [%rd8];
	mul.wide.s32 	%rd9, %r2, 4;
	add.s64 	%rd10, %rd5, %rd9;
	ld.global.f32 	%f2, [%rd10];
	mul.f32 	%f3, %f1, %f2;
	add.s64 	%rd11, %rd6, %rd7;
	st.global.f32 	[%rd11], %f3;
$L__BB0_2:
	ret;

}
	// .globl	_Z14matrixMultiplyPfS_S_iii
.visible .entry _Z14matrixMultiplyPfS_S_iii(
	.param .u64 .ptr .align 1 _Z14matrixMultiplyPfS_S_iii_param_0,
	.param .u64 .ptr .align 1 _Z14matrixMultiplyPfS_S_iii_param_1,
	.param .u64 .ptr .align 1 _Z14matrixMultiplyPfS_S_iii_param_2,
	.param .u32 _Z14matrixMultiplyPfS_S_iii_param_3,
	.param .u32 _Z14matrixMultiplyPfS_S_iii_param_4,
	.param .u32 _Z14matrixMultiplyPfS_S_iii_param_5
)
{
	.reg .pred 	%p<13>;
	.reg .b32 	%r<41>;
	.reg .b32 	%f<68>;
	.reg .b64 	%rd<53>;

	ld.param.u64 	%rd7, [_Z14matrixMultiplyPfS_S_iii_param_0];
	ld.param.u64 	%rd8, [_Z14matrixMultiplyPfS_S_iii_param_1];
	ld.param.u64 	%rd6, [_Z14matrixMultiplyPfS_S_iii_param_2];
	ld.param.u32 	%r20, [_Z14matrixMultiplyPfS_S_iii_param_3];
	ld.param.u32 	%r18, [_Z14matrixMultiplyPfS_S_iii_param_4];
	ld.param.u32 	%r19, [_Z14matrixMultiplyPfS_S_iii_param_5];
	cvta.to.global.u64 	%rd1, %rd8;
	cvta.to.global.u64 	%rd2, %rd7;
	mov.u32 	%r21, %ctaid.y;
	mov.u32 	%r22, %ntid.y;
	mov.u32 	%r23, %tid.y;
	mad.lo.s32 	%r1, %r21, %r22, %r23;
	mov.u32 	%r24, %ctaid.x;
	mov.u32 	%r25, %ntid.x;
	mov.u32 	%r26, %tid.x;
	mad.lo.s32 	%r2, %r24, %r25, %r26;
	setp.ge.s32 	%p1, %r1, %r20;
	setp.ge.s32 	%p2, %r2, %r19;
	or.pred  	%p3, %p1, %p2;
	@%p3 bra 	$L__BB1_14;
	setp.lt.s32 	%p4, %r18, 1;
	mov.f32 	%f67, 0f00000000;
	@%p4 bra 	$L__BB1_13;
	mul.lo.s32 	%r3, %r18, %r1;
	and.b32  	%r4, %r18, 7;
	setp.lt.u32 	%p5, %r18, 8;
	mov.f32 	%f67, 0f00000000;
	mov.b32 	%r39, 0;
	@%p5 bra 	$L__BB1_5;
	and.b32  	%r39, %r18, 2147483640;
	neg.s32 	%r37, %r39;
	shl.b32 	%r7, %r19, 3;
	mul.wide.u32 	%rd9, %r3, 4;
	add.s64 	%rd10, %rd9, %rd2;
	add.s64 	%rd52, %rd10, 16;
	mov.f32 	%f67, 0f00000000;
	mul.wide.s32 	%rd13, %r19, 4;
	mov.u32 	%r36, %r2;
$L__BB1_4:
	.pragma "nounroll";
	ld.global.f32 	%f17, [%rd52+-16];
	mul.wide.s32 	%rd11, %r36, 4;
	add.s64 	%rd12, %rd1, %rd11;
	ld.global.f32 	%f18, [%rd12];
	fma.rn.f32 	%f19, %f17, %f18, %f67;
	ld.global.f32 	%f20, [%rd52+-12];
	add.s64 	%rd14, %rd12, %rd13;
	ld.global.f32 	%f21, [%rd14];
	fma.rn.f32 	%f22, %f20, %f21, %f19;
	ld.global.f32 	%f23, [%rd52+-8];
	add.s64 	%rd15, %rd14, %rd13;
	ld.global.f32 	%f24, [%rd15];
	fma.rn.f32 	%f25, %f23, %f24, %f22;
	ld.global.f32 	%f26, [%rd52+-4];
	add.s64 	%rd16, %rd15, %rd13;
	ld.global.f32 	%f27, [%rd16];
	fma.rn.f32 	%f28, %f26, %f27, %f25;
	ld.global.f32 	%f29, [%rd52];
	add.s64 	%rd17, %rd16, %rd13;
	ld.global.f32 	%f30, [%rd17];
	fma.rn.f32 	%f31, %f29, %f30, %f28;
	ld.global.f32 	%f32, [%rd52+4];
	add.s64 	%rd18, %rd17, %rd13;
	ld.global.f32 	%f33, [%rd18];
	fma.rn.f32 	%f34, %f32, %f33, %f31;
	ld.global.f32 	%f35, [%rd52+8];
	add.s64 	%rd19, %rd18, %rd13;
	ld.global.f32 	%f36, [%rd19];
	fma.rn.f32 	%f37, %f35, %f36, %f34;
	ld.global.f32 	%f38, [%rd52+12];
	add.s64 	%rd20, %rd19, %rd13;
	ld.global.f32 	%f39, [%rd20];
	fma.rn.f32 	%f67, %f38, %f39, %f37;
	add.s32 	%r37, %r37, 8;
	add.s32 	%r36, %r36, %r7;
	add.s64 	%rd52, %rd52, 32;
	setp.ne.s32 	%p6, %r37, 0;
	@%p6 bra 	$L__BB1_4;
$L__BB1_5:
	setp.eq.s32 	%p7, %r4, 0;
	@%p7 bra 	$L__BB1_13;
	and.b32  	%r13, %r18, 3;
	setp.lt.u32 	%p8, %r4, 4;
	@%p8 bra 	$L__BB1_8;
	add.s32 	%r28, %r39, %r3;
	mul.wide.u32 	%rd21, %r28, 4;
	add.s64 	%rd22, %rd2, %rd21;
	ld.global.f32 	%f41, [%rd22];
	mad.lo.s32 	%r29, %r39, %r19, %r2;
	mul.wide.s32 	%rd23, %r29, 4;
	add.s64 	%rd24, %rd1, %rd23;
	ld.global.f32 	%f42, [%rd24];
	fma.rn.f32 	%f43, %f41, %f42, %f67;
	cvt.u64.u32 	%rd25, %r3;
	cvt.u64.u32 	%rd26, %r39;
	add.s64 	%rd27, %rd26, %rd25;
	shl.b64 	%rd28, %rd27, 2;
	add.s64 	%rd29, %rd2, %rd28;
	ld.global.f32 	%f44, [%rd29+4];
	mul.wide.s32 	%rd30, %r19, 4;
	add.s64 	%rd31, %rd24, %rd30;
	ld.global.f32 	%f45, [%rd31];
	fma.rn.f32 	%f46, %f44, %f45, %f43;
	ld.global.f32 	%f47, [%rd29+8];
	add.s64 	%rd32, %rd31, %rd30;
	ld.global.f32 	%f48, [%rd32];
	fma.rn.f32 	%f49, %f47, %f48, %f46;
	ld.global.f32 	%f50, [%rd29+12];
	add.s64 	%rd33, %rd32, %rd30;
	ld.global.f32 	%f51, [%rd33];
	fma.rn.f32 	%f67, %f50, %f51, %f49;
	add.s32 	%r39, %r39, 4;
$L__BB1_8:
	setp.eq.s32 	%p9, %r13, 0;
	@%p9 bra 	$L__BB1_13;
	setp.eq.s32 	%p10, %r13, 1;
	@%p10 bra 	$L__BB1_11;
	add.s32 	%r30, %r39, %r3;
	mul.wide.u32 	%rd34, %r30, 4;
	add.s64 	%rd35, %rd2, %rd34;
	ld.global.f32 	%f53, [%rd35];
	mad.lo.s32 	%r31, %r39, %r19, %r2;
	mul.wide.s32 	%rd36, %r31, 4;
	add.s64 	%rd37, %rd1, %rd36;
	ld.global.f32 	%f54, [%rd37];
	fma.rn.f32 	%f55, %f53, %f54, %f67;
	cvt.u64.u32 	%rd38, %r3;
	cvt.u64.u32 	%rd39, %r39;
	add.s64 	%rd40, %rd39, %rd38;
	shl.b64 	%rd41, %rd40, 2;
	add.s64 	%rd42, %rd2, %rd41;
	ld.global.f32 	%f56, [%rd42+4];
	mul.wide.s32 	%rd43, %r19, 4;
	add.s64 	%rd44, %rd37, %rd43;
	ld.global.f32 	%f57, [%rd44];
	fma.rn.f32 	%f67, %f56, %f57, %f55;
	add.s32 	%r39, %r39, 2;
$L__BB1_11:
	and.b32  	%r32, %r18, 1;
	setp.eq.b32 	%p11, %r32, 1;
	not.pred 	%p12, %p11;
	@%p12 bra 	$L__BB1_13;
	add.s32 	%r33, %r39, %r3;
	mul.wide.u32 	%rd45, %r33, 4;
	add.s64 	%rd46, %rd2, %rd45;
	ld.global.f32 	%f58, [%rd46];
	mad.lo.s32 	%r34, %r39, %r19, %r2;
	mul.wide.s32 	%rd47, %r34, 4;
	add.s64 	%rd48, %rd1, %rd47;
	ld.global.f32 	%f59, [%rd48];
	fma.rn.f32 	%f67, %f58, %f59, %f67;
$L__BB1_13:
	mad.lo.s32 	%r35, %r19, %r1, %r2;
	cvta.to.global.u64 	%rd49, %rd6;
	mul.wide.s32 	%rd50, %r35, 4;
	add.s64 	%rd51, %rd49, %rd50;
	st.global.f32 	[%rd51], %f67;
$L__BB1_14:
	ret;

}


// ===== COMPILED SASS (sm_100) =====

	.target	sm_100

	.elftype	@"ET_EXEC"


//--------------------- .note.nv.tkinfo           --------------------------
	.section	.note.nv.tkinfo,"",@"SHT_NOTE"
	.sectionflags	@"SHF_NOTE_NV_TKINFO"
	.tkinfo
        /*0018*/ 	.word	0x00000002
        /*0030*/ 	.string	""
        /*0030*/ 	.string	"ptxas"
        /*0030*/ 	.string	"Cuda compilation tools, release 13.0, V13.0.88"
        /*0030*/ 	.string	"Build cuda_13.0.r13.0/compiler.36424714_0"
        /*0030*/ 	.string	"-arch sm_100 -m 64 "



//--------------------- .note.nv.cuinfo           --------------------------
	.section	.note.nv.cuinfo,"",@"SHT_NOTE"
	.sectionflags	@"SHF_NOTE_NV_CUINFO"
        /*0018*/ 	.short	0x0002
        /*001a*/ 	.short	0x0064
        /*001c*/ 	.short	0x0082
	.zero		2


//--------------------- .nv.info                  --------------------------
	.section	.nv.info,"",@"SHT_CUDA_INFO"
	.align	4


	//----- nvinfo : EIATTR_REGCOUNT
	.align		4
        /*0000*/ 	.byte	0x04, 0x2f
        /*0002*/ 	.short	(.L_1 - .L_0)
	.align		4
.L_0:
        /*0004*/ 	.word	index@(_Z20multiplyWithDiagonalPfS_S_ii)
        /*0008*/ 	.word	0x0000000c


	//----- nvinfo : EIATTR_FRAME_SIZE
	.align		4
.L_1:
        /*000c*/ 	.byte	0x04, 0x11
        /*000e*/ 	.short	(.L_3 - .L_2)
	.align		4
.L_2:
        /*0010*/ 	.word	index@(_Z20multiplyWithDiagonalPfS_S_ii)
        /*0014*/ 	.word	0x00000000


	//----- nvinfo : EIATTR_REGCOUNT
	.align		4
.L_3:
        /*0018*/ 	.byte	0x04, 0x2f
        /*001a*/ 	.short	(.L_5 - .L_4)
	.align		4
.L_4:
        /*001c*/ 	.word	index@(_Z14matrixMultiplyPfS_S_iii)
        /*0020*/ 	.word	0x00000020


	//----- nvinfo : EIATTR_FRAME_SIZE
	.align		4
.L_5:
        /*0024*/ 	.byte	0x04, 0x11
        /*0026*/ 	.short	(.L_7 - .L_6)
	.align		4
.L_6:
        /*0028*/ 	.word	index@(_Z14matrixMultiplyPfS_S_iii)
        /*002c*/ 	.word	0x00000000


	//----- nvinfo : EIATTR_MIN_STACK_SIZE
	.align		4
.L_7:
        /*0030*/ 	.byte	0x04, 0x12
        /*0032*/ 	.short	(.L_9 - .L_8)
	.align		4
.L_8:
        /*0034*/ 	.word	index@(_Z14matrixMultiplyPfS_S_iii)
        /*0038*/ 	.word	0x00000000


	//----- nvinfo : EIATTR_MIN_STACK_SIZE
	.align		4
.L_9:
        /*003c*/ 	.byte	0x04, 0x12
        /*003e*/ 	.short	(.L_11 - .L_10)
	.align		4
.L_10:
        /*0040*/ 	.word	index@(_Z20multiplyWithDiagonalPfS_S_ii)
        /*0044*/ 	.word	0x00000000
.L_11:


//--------------------- .nv.compat                --------------------------
	.section	.nv.compat,"",@"SHT_CUDA_COMPAT_INFO"
	.align	4
        /*0000*/ 	.byte	0x02, 0x09, 0x00, 0x00, 0x02, 0x02, 0x01, 0x00, 0x02, 0x05, 0x05, 0x00, 0x03, 0x07, 0x01, 0x01
        /*0010*/ 	.byte	0x02, 0x03, 0x00, 0x00, 0x02, 0x06, 0x01, 0x00, 0x04, 0x0b, 0x08, 0x00, 0x09, 0x00, 0x00, 0x00
        /*0020*/ 	.byte	0x00, 0x00, 0x00, 0x00


//--------------------- .nv.info._Z14matrixMultiplyPfS_S_iii --------------------------
	.section	.nv.info._Z14matrixMultiplyPfS_S_iii,"",@"SHT_CUDA_INFO"
	.sectionflags	@""
	.align	4


	//----- nvinfo : EIATTR_CUDA_API_VERSION
	.align		4
        /*0000*/ 	.byte	0x04, 0x37
        /*0002*/ 	.short	(.L_13 - .L_12)
.L_12:
        /*0004*/ 	.word	0x00000082


	//----- nvinfo : EIATTR_KPARAM_INFO
	.align		4
.L_13:
        /*0008*/ 	.byte	0x04, 0x17
        /*000a*/ 	.short	(.L_15 - .L_14)
.L_14:
        /*000c*/ 	.word	0x00000000
        /*0010*/ 	.short	0x0005
        /*0012*/ 	.short	0x0020
        /*0014*/ 	.byte	0x00, 0xf0, 0x11, 0x00


	//----- nvinfo : EIATTR_KPARAM_INFO
	.align		4
.L_15:
        /*0018*/ 	.byte	0x04, 0x17
        /*001a*/ 	.short	(.L_17 - .L_16)
.L_16:
        /*001c*/ 	.word	0x00000000
        /*0020*/ 	.short	0x0004
        /*0022*/ 	.short	0x001c
        /*0024*/ 	.byte	0x00, 0xf0, 0x11, 0x00


	//----- nvinfo : EIATTR_KPARAM_INFO
	.align		4
.L_17:
        /*0028*/ 	.byte	0x04, 0x17
        /*002a*/ 	.short	(.L_19 - .L_18)
.L_18:
        /*002c*/ 	.word	0x00000000
        /*0030*/ 	.short	0x0003
        /*0032*/ 	.short	0x0018
        /*0034*/ 	.byte	0x00, 0xf0, 0x11, 0x00


	//----- nvinfo : EIATTR_KPARAM_INFO
	.align		4
.L_19:
        /*0038*/ 	.byte	0x04, 0x17
        /*003a*/ 	.short	(.L_21 - .L_20)
.L_20:
        /*003c*/ 	.word	0x00000000
        /*0040*/ 	.short	0x0002
        /*0042*/ 	.short	0x0010
        /*0044*/ 	.byte	0x00, 0xf5, 0x21, 0x00


	//----- nvinfo : EIATTR_KPARAM_INFO
	.align		4
.L_21:
        /*0048*/ 	.byte	0x04, 0x17
        /*004a*/ 	.short	(.L_23 - .L_22)
.L_22:
        /*004c*/ 	.word	0x00000000
        /*0050*/ 	.short	0x0001
        /*0052*/ 	.short	0x0008
        /*0054*/ 	.byte	0x00, 0xf5, 0x21, 0x00


	//----- nvinfo : EIATTR_KPARAM_INFO
	.align		4
.L_23:
        /*0058*/ 	.byte	0x04, 0x17
        /*005a*/ 	.short	(.L_25 - .L_24)
.L_24:
        /*005c*/ 	.word	0x00000000
        /*0060*/ 	.short	0x0000
        /*0062*/ 	.short	0x0000
        /*0064*/ 	.byte	0x00, 0xf5, 0x21, 0x00


	//----- nvinfo : EIATTR_SPARSE_MMA_MASK
	.align		4
.L_25:
        /*0068*/ 	.byte	0x03, 0x50
        /*006a*/ 	.short	0x0000


	//----- nvinfo : EIATTR_MAXREG_COUNT
	.align		4
        /*006c*/ 	.byte	0x03, 0x1b
        /*006e*/ 	.short	0x00ff


	//----- nvinfo : EIATTR_MERCURY_ISA_VERSION
	.align		4
        /*0070*/ 	.byte	0x03, 0x5f
        /*0072*/ 	.short	0x0101


	//----- nvinfo : EIATTR_VRC_CTA_INIT_COUNT
	.align		4
        /*0074*/ 	.byte	0x02, 0x4a
	.zero		1
	.zero		1


	//----- nvinfo : EIATTR_EXIT_INSTR_OFFSETS
	.align		4
        /*0078*/ 	.byte	0x04, 0x1c
        /*007a*/ 	.short	(.L_27 - .L_26)


	//   ....[0]....
.L_26:
        /*007c*/ 	.word	0x000000d0


	//   ....[1]....
        /*0080*/ 	.word	0x000008f0


	//----- nvinfo : EIATTR_CBANK_PARAM_SIZE
	.align		4
.L_27:
        /*0084*/ 	.byte	0x03, 0x19
        /*0086*/ 	.short	0x0024


	//----- nvinfo : EIATTR_PARAM_CBANK
	.align		4
        /*0088*/ 	.byte	0x04, 0x0a
        /*008a*/ 	.short	(.L_29 - .L_28)
	.align		4
.L_28:
        /*008c*/ 	.word	index@(.nv.constant0._Z14matrixMultiplyPfS_S_iii)
        /*0090*/ 	.short	0x0380
        /*0092*/ 	.short	0x0024


	//----- nvinfo : EIATTR_SW_WAR
	.align		4
.L_29:
        /*0094*/ 	.byte	0x04, 0x36
        /*0096*/ 	.short	(.L_31 - .L_30)
.L_30:
        /*0098*/ 	.word	0x00000008
.L_31:


//--------------------- .nv.info._Z20multiplyWithDiagonalPfS_S_ii --------------------------
	.section	.nv.info._Z20multiplyWithDiagonalPfS_S_ii,"",@"SHT_CUDA_INFO"
	.sectionflags	@""
	.align	4


	//----- nvinfo : EIATTR_CUDA_API_VERSION
	.align		4
        /*0000*/ 	.byte	0x04, 0x37
        /*0002*/ 	.short	(.L_33 - .L_32)
.L_32:
        /*0004*/ 	.word	0x00000082


	//----- nvinfo : EIATTR_KPARAM_INFO
	.align		4
.L_33:
        /*0008*/ 	.byte	0x04, 0x17
        /*000a*/ 	.short	(.L_35 - .L_34)
.L_34:
        /*000c*/ 	.word	0x00000000
        /*0010*/ 	.short	0x0004
        /*0012*/ 	.short	0x001c
        /*0014*/ 	.byte	0x00, 0xf0, 0x11, 0x00


	//----- nvinfo : EIATTR_KPARAM_INFO
	.align		4
.L_35:
        /*0018*/ 	.byte	0x04, 0x17
        /*001a*/ 	.short	(.L_37 - .L_36)
.L_36:
        /*001c*/ 	.word	0x00000000
        /*0020*/ 	.short	0x0003
        /*0022*/ 	.short	0x0018
        /*0024*/ 	.byte	0x00, 0xf0, 0x11, 0x00


	//----- nvinfo : EIATTR_KPARAM_INFO
	.align		4
.L_37:
        /*0028*/ 	.byte	0x04, 0x17
        /*002a*/ 	.short	(.L_39 - .L_38)
.L_38:
        /*002c*/ 	.word	0x00000000
        /*0030*/ 	.short	0x0002
        /*0032*/ 	.short	0x0010
        /*0034*/ 	.byte	0x00, 0xf5, 0x21, 0x00


	//----- nvinfo : EIATTR_KPARAM_INFO
	.align		4
.L_39:
        /*0038*/ 	.byte	0x04, 0x17
        /*003a*/ 	.short	(.L_41 - .L_40)
.L_40:
        /*003c*/ 	.word	0x00000000
        /*0040*/ 	.short	0x0001
        /*0042*/ 	.short	0x0008
        /*0044*/ 	.byte	0x00, 0xf5, 0x21, 0x00


	//----- nvinfo : EIATTR_KPARAM_INFO
	.align		4
.L_41:
        /*0048*/ 	.byte	0x04, 0x17
        /*004a*/ 	.short	(.L_43 - .L_42)
.L_42:
        /*004c*/ 	.word	0x00000000
        /*0050*/ 	.short	0x0000
        /*0052*/ 	.short	0x0000
        /*0054*/ 	.byte	0x00, 0xf5, 0x21, 0x00


	//----- nvinfo : EIATTR_SPARSE_MMA_MASK
	.align		4
.L_43:
        /*0058*/ 	.byte	0x03, 0x50
        /*005a*/ 	.short	0x0000


	//----- nvinfo : EIATTR_MAXREG_COUNT
	.align		4
        /*005c*/ 	.byte	0x03, 0x1b
        /*005e*/ 	.short	0x00ff


	//----- nvinfo : EIATTR_MERCURY_ISA_VERSION
	.align		4
        /*0060*/ 	.byte	0x03, 0x5f
        /*0062*/ 	.short	0x0101


	//----- nvinfo : EIATTR_VRC_CTA_INIT_COUNT
	.align		4
        /*0064*/ 	.byte	0x02, 0x4a
	.zero		1
	.zero		1


	//----- nvinfo : EIATTR_EXIT_INSTR_OFFSETS
	.align		4
        /*0068*/ 	.byte	0x04, 0x1c
        /*006a*/ 	.short	(.L_45 - .L_44)


	//   ....[0]....
.L_44:
        /*006c*/ 	.word	0x000000c0


	//   ....[1]....
        /*0070*/ 	.word	0x00000190


	//----- nvinfo : EIATTR_CBANK_PARAM_SIZE
	.align		4
.L_45:
        /*0074*/ 	.byte	0x03, 0x19
        /*0076*/ 	.short	0x0020


	//----- nvinfo : EIATTR_PARAM_CBANK
	.align		4
        /*0078*/ 	.byte	0x04, 0x0a
        /*007a*/ 	.short	(.L_47 - .L_46)
	.align		4
.L_46:
        /*007c*/ 	.word	index@(.nv.constant0._Z20multiplyWithDiagonalPfS_S_ii)
        /*0080*/ 	.short	0x0380
        /*0082*/ 	.short	0x0020


	//----- nvinfo : EIATTR_SW_WAR
	.align		4
.L_47:
        /*0084*/ 	.byte	0x04, 0x36
        /*0086*/ 	.short	(.L_49 - .L_48)
.L_48:
        /*0088*/ 	.word	0x00000008
.L_49:


//--------------------- .nv.callgraph             --------------------------
	.section	.nv.callgraph,"",@"SHT_CUDA_CALLGRAPH"
	.align	4
	.sectionentsize	8
	.align		4
        /*0000*/ 	.word	0x00000000
	.align		4
        /*0004*/ 	.word	0xffffffff
	.align		4
        /*0008*/ 	.word	0x00000000
	.align		4
        /*000c*/ 	.word	0xfffffffe
	.align		4
        /*0010*/ 	.word	0x00000000
	.align		4
        /*0014*/ 	.word	0xfffffffd
	.align		4
        /*0018*/ 	.word	0x00000000
	.align		4
        /*001c*/ 	.word	0xfffffffc


//--------------------- .text._Z14matrixMultiplyPfS_S_iii --------------------------
	.section	.text._Z14matrixMultiplyPfS_S_iii,"ax",@progbits
	.align	128
        .global         _Z14matrixMultiplyPfS_S_iii
        .type           _Z14matrixMultiplyPfS_S_iii,@function
        .size           _Z14matrixMultiplyPfS_S_iii,(.L_x_6 - _Z14matrixMultiplyPfS_S_iii)
        .other          _Z14matrixMultiplyPfS_S_iii,@"STO_CUDA_ENTRY STV_DEFAULT"
_Z14matrixMultiplyPfS_S_iii:
.text._Z14matrixMultiplyPfS_S_iii:
[----:B------:R-:W-:Y:S01]  /*0000*/  LDC R1, c[0x0][0x37c] ;  /* 0x0000df00ff017b82 */ /* 0x000fe20000000800 */
[----:B------:R-:W0:Y:S07]  /*0010*/  S2R R5, SR_TID.X ;  /* 0x0000000000057919 */ /* 0x000e2e0000002100 */
[----:B------:R-:W1:Y:S01]  /*0020*/  LDC R16, c[0x0][0x364] ;  /* 0x0000d900ff107b82 */ /* 0x000e620000000800 */
[----:B------:R-:W2:Y:S01]  /*0030*/  LDCU UR6, c[0x0][0x398] ;  /* 0x00007300ff0677ac */ /* 0x000ea20008000800 */
[----:B------:R-:W1:Y:S06]  /*0040*/  S2R R3, SR_TID.Y ;  /* 0x0000000000037919 */ /* 0x000e6c0000002200 */
[----:B------:R-:W0:Y:S08]  /*0050*/  S2UR UR5, SR_CTAID.X ;  /* 0x00000000000579c3 */ /* 0x000e300000002500 */
[----:B------:R-:W0:Y:S08]  /*0060*/  LDC R0, c[0x0][0x360] ;  /* 0x0000d800ff007b82 */ /* 0x000e300000000800 */
[----:B------:R-:W1:Y:S08]  /*0070*/  S2UR UR4, SR_CTAID.Y ;  /* 0x00000000000479c3 */ /* 0x000e700000002600 */
[----:B------:R-:W3:Y:S01]  /*0080*/  LDC R17, c[0x0][0x3a0] ;  /* 0x0000e800ff117b82 */ /* 0x000ee20000000800 */
[----:B0-----:R-:W-:-:S02]  /*0090*/  IMAD R0, R0, UR5, R5 ;  /* 0x0000000500007c24 */ /* 0x001fc4000f8e0205 */
[----:B-1----:R-:W-:-:S03]  /*00a0*/  IMAD R16, R16, UR4, R3 ;  /* 0x0000000410107c24 */ /* 0x002fc6000f8e0203 */
[----:B---3--:R-:W-:-:S04]  /*00b0*/  ISETP.GE.AND P0, PT, R0, R17, PT ;  /* 0x000000110000720c */ /* 0x008fc80003f06270 */
[----:B--2---:R-:W-:-:S13]  /*00c0*/  ISETP.GE.OR P0, PT, R16, UR6, P0 ;  /* 0x0000000610007c0c */ /* 0x004fda0008706670 */
[----:B------:R-:W-:Y:S05]  /*00d0*/  @P0 EXIT ;  /* 0x000000000000094d */ /* 0x000fea0003800000 */
[----:B------:R-:W0:Y:S01]  /*00e0*/  LDC R19, c[0x0][0x39c] ;  /* 0x0000e700ff137b82 */ /* 0x000e220000000800 */
[----:B------:R-:W1:Y:S01]  /*00f0*/  LDCU.64 UR4, c[0x0][0x358] ;  /* 0x00006b00ff0477ac */ /* 0x000e620008000a00 */
[----:B------:R-:W-:Y:S01]  /*0100*/  HFMA2 R24, -RZ, RZ, 0, 0 ;  /* 0x00000000ff187431 */ /* 0x000fe200000001ff */
[----:B0-----:R-:W-:-:S13]  /*0110*/  ISETP.GE.AND P0, PT, R19, 0x1, PT ;  /* 0x000000011300780c */ /* 0x001fda0003f06270 */
[----:B-1----:R-:W-:Y:S05]  /*0120*/  @!P0 BRA `(.L_x_0) ;  /* 0x0000000400e08947 */ /* 0x002fea0003800000 */
[C---:B------:R-:W-:Y:S01]  /*0130*/  ISETP.GE.U32.AND P1, PT, R19.reuse, 0x8, PT ;  /* 0x000000081300780c */ /* 0x040fe20003f26070 */
[----:B------:R-:W-:Y:S01]  /*0140*/  IMAD R20, R16, R19, RZ ;  /* 0x0000001310147224 */ /* 0x000fe200078e02ff */
[----:B------:R-:W-:Y:S02]  /*0150*/  LOP3.LUT R27, R19, 0x7, RZ, 0xc0, !PT ;  /* 0x00000007131b7812 */ /* 0x000fe400078ec0ff */
[----:B------:R-:W-:Y:S02]  /*0160*/  MOV R24, RZ ;  /* 0x000000ff00187202 */ /* 0x000fe40000000f00 */
[----:B------:R-:W-:Y:S02]  /*0170*/  ISETP.NE.AND P0, PT, R27, RZ, PT ;  /* 0x000000ff1b00720c */ /* 0x000fe40003f05270 */
[----:B------:R-:W-:-:S05]  /*0180*/  MOV R21, RZ ;  /* 0x000000ff00157202 */ /* 0x000fca0000000f00 */
[----:B------:R-:W-:Y:S06]  /*0190*/  @!P1 BRA `(.L_x_1) ;  /* 0x0000000000c49947 */ /* 0x000fec0003800000 */
[----:B------:R-:W0:Y:S01]  /*01a0*/  LDC.64 R2, c[0x0][0x380] ;  /* 0x0000e000ff027b82 */ /* 0x000e220000000a00 */
[----:B------:R-:W-:Y:S02]  /*01b0*/  LOP3.LUT R21, R19, 0x7ffffff8, RZ, 0xc0, !PT ;  /* 0x7ffffff813157812 */ /* 0x000fe400078ec0ff */
[----:B------:R-:W-:Y:S02]  /*01c0*/  MOV R24, RZ ;  /* 0x000000ff00187202 */ /* 0x000fe40000000f00 */
[----:B------:R-:W-:Y:S02]  /*01d0*/  MOV R18, R0 ;  /* 0x0000000000127202 */ /* 0x000fe40000000f00 */
[----:B------:R-:W-:Y:S01]  /*01e0*/  IADD3 R22, PT, PT, -R21, RZ, RZ ;  /* 0x000000ff15167210 */ /* 0x000fe20007ffe1ff */
[----:B0-----:R-:W-:-:S03]  /*01f0*/  IMAD.WIDE.U32 R2, R20, 0x4, R2 ;  /* 0x0000000414027825 */ /* 0x001fc600078e0002 */
[----:B------:R-:W-:-:S04]  /*0200*/  IADD3 R4, P1, PT, R2, 0x10, RZ ;  /* 0x0000001002047810 */ /* 0x000fc80007f3e0ff */
[----:B------:R-:W-:-:S09]  /*0210*/  IADD3.X R5, PT, PT, RZ, R3, RZ, P1, !PT ;  /* 0x00000003ff057210 */ /* 0x000fd20000ffe4ff */
.L_x_2:
[----:B------:R-:W0:Y:S01]  /*0220*/  LDC.64 R14, c[0x0][0x388] ;  /* 0x0000e200ff0e7b82 */ /* 0x000e220000000a00 */
[----:B------:R-:W-:Y:S02]  /*0230*/  MOV R2, R4 ;  /* 0x0000000400027202 */ /* 0x000fe40000000f00 */
[----:B------:R-:W-:-:S05]  /*0240*/  MOV R3, R5 ;  /* 0x0000000500037202 */ /* 0x000fca0000000f00 */
[----:B------:R-:W2:Y:S04]  /*0250*/  LDG.E R25, desc[UR4][R2.64+-0x10] ;  /* 0xfffff00402197981 */ /* 0x000ea8000c1e1900 */
[----:B------:R-:W3:Y:S04]  /*0260*/  LDG.E R23, desc[UR4][R2.64+-0xc] ;  /* 0xfffff40402177981 */ /* 0x000ee8000c1e1900 */
[----:B------:R-:W4:Y:S04]  /*0270*/  LDG.E R29, desc[UR4][R2.64+-0x8] ;  /* 0xfffff804021d7981 */ /* 0x000f28000c1e1900 */
[----:B------:R-:W5:Y:S01]  /*0280*/  LDG.E R28, desc[UR4][R2.64+-0x4] ;  /* 0xfffffc04021c7981 */ /* 0x000f62000c1e1900 */
[----:B0-----:R-:W-:-:S05]  /*0290*/  IMAD.WIDE R14, R18, 0x4, R14 ;  /* 0x00000004120e7825 */ /* 0x001fca00078e020e */
[----:B------:R0:W2:Y:S01]  /*02a0*/  LDG.E R26, desc[UR4][R14.64] ;  /* 0x000000040e1a7981 */ /* 0x0000a2000c1e1900 */
[----:B------:R-:W-:-:S04]  /*02b0*/  IMAD.WIDE R12, R17, 0x4, R14 ;  /* 0x00000004110c7825 */ /* 0x000fc800078e020e */
[C---:B------:R-:W-:Y:S02]  /*02c0*/  IMAD.WIDE R4, R17.reuse, 0x4, R12 ;  /* 0x0000000411047825 */ /* 0x040fe400078e020c */
[----:B------:R-:W3:Y:S02]  /*02d0*/  LDG.E R12, desc[UR4][R12.64] ;  /* 0x000000040c0c7981 */ /* 0x000ee4000c1e1900 */
[C---:B------:R-:W-:Y:S02]  /*02e0*/  IMAD.WIDE R8, R17.reuse, 0x4, R4 ;  /* 0x0000000411087825 */ /* 0x040fe400078e0204 */
[----:B------:R-:W4:Y:S02]  /*02f0*/  LDG.E R4, desc[UR4][R4.64] ;  /* 0x0000000404047981 */ /* 0x000f24000c1e1900 */
[C---:B------:R-:W-:Y:S02]  /*0300*/  IMAD.WIDE R6, R17.reuse, 0x4, R8 ;  /* 0x0000000411067825 */ /* 0x040fe400078e0208 */
[----:B------:R-:W5:Y:S02]  /*0310*/  LDG.E R8, desc[UR4][R8.64] ;  /* 0x0000000408087981 */ /* 0x000f64000c1e1900 */
[----:B------:R-:W-:-:S02]  /*0320*/  IMAD.WIDE R10, R17, 0x4, R6 ;  /* 0x00000004110a7825 */ /* 0x000fc400078e0206 */
[----:B------:R-:W5:Y:S04]  /*0330*/  LDG.E R5, desc[UR4][R2.64] ;  /* 0x0000000402057981 */ /* 0x000f68000c1e1900 */
[----:B------:R-:W5:Y:S01]  /*0340*/  LDG.E R6, desc[UR4][R6.64] ;  /* 0x0000000406067981 */ /* 0x000f62000c1e1900 */
[----:B0-----:R-:W-:-:S03]  /*0350*/  IMAD.WIDE R14, R17, 0x4, R10 ;  /* 0x00000004110e7825 */ /* 0x001fc600078e020a */
[----:B------:R-:W5:Y:S04]  /*0360*/  LDG.E R10, desc[UR4][R10.64] ;  /* 0x000000040a0a7981 */ /* 0x000f68000c1e1900 */
[----:B------:R-:W5:Y:S04]  /*0370*/  LDG.E R13, desc[UR4][R14.64] ;  /* 0x000000040e0d7981 */ /* 0x000f68000c1e1900 */
[----:B------:R-:W5:Y:S04]  /*0380*/  LDG.E R7, desc[UR4][R2.64+0x4] ;  /* 0x0000040402077981 */ /* 0x000f68000c1e1900 */
[----:B------:R-:W5:Y:S01]  /*0390*/  LDG.E R9, desc[UR4][R2.64+0xc] ;  /* 0x00000c0402097981 */ /* 0x000f62000c1e1900 */
[----:B--2---:R-:W-:Y:S01]  /*03a0*/  FFMA R26, R25, R26, R24 ;  /* 0x0000001a191a7223 */ /* 0x004fe20000000018 */
[----:B------:R-:W-:-:S02]  /*03b0*/  IMAD.WIDE R24, R17, 0x4, R14 ;  /* 0x0000000411187825 */ /* 0x000fc400078e020e */
[----:B------:R-:W2:Y:S04]  /*03c0*/  LDG.E R14, desc[UR4][R2.64+0x8] ;  /* 0x00000804020e7981 */ /* 0x000ea8000c1e1900 */
[----:B------:R-:W2:Y:S01]  /*03d0*/  LDG.E R24, desc[UR4][R24.64] ;  /* 0x0000000418187981 */ /* 0x000ea2000c1e1900 */
[----:B---3--:R-:W-:Y:S01]  /*03e0*/  FFMA R12, R23, R12, R26 ;  /* 0x0000000c170c7223 */ /* 0x008fe2000000001a */
[----:B------:R-:W-:-:S03]  /*03f0*/  IADD3 R22, PT, PT, R22, 0x8, RZ ;  /* 0x0000000816167810 */ /* 0x000fc60007ffe0ff */
[----:B----4-:R-:W-:Y:S01]  /*0400*/  FFMA R29, R29, R4, R12 ;  /* 0x000000041d1d7223 */ /* 0x010fe2000000000c */
[----:B------:R-:W-:-:S03]  /*0410*/  ISETP.NE.AND P1, PT, R22, RZ, PT ;  /* 0x000000ff1600720c */ /* 0x000fc60003f25270 */
[----:B-----5:R-:W-:Y:S01]  /*0420*/  FFMA R8, R28, R8, R29 ;  /* 0x000000081c087223 */ /* 0x020fe2000000001d */
[----:B------:R-:W-:-:S03]  /*0430*/  IADD3 R4, P2, PT, R2, 0x20, RZ ;  /* 0x0000002002047810 */ /* 0x000fc60007f5e0ff */
[----:B------:R-:W-:Y:S01]  /*0440*/  FFMA R6, R5, R6, R8 ;  /* 0x0000000605067223 */ /* 0x000fe20000000008 */
[----:B------:R-:W-:Y:S02]  /*0450*/  IADD3.X R5, PT, PT, RZ, R3, RZ, P2, !PT ;  /* 0x00000003ff057210 */ /* 0x000fe400017fe4ff */
[----:B------:R-:W-:Y:S01]  /*0460*/  LEA R18, R17, R18, 0x3 ;  /* 0x0000001211127211 */ /* 0x000fe200078e18ff */
[----:B------:R-:W-:-:S04]  /*0470*/  FFMA R7, R7, R10, R6 ;  /* 0x0000000a07077223 */ /* 0x000fc80000000006 */
[----:B--2---:R-:W-:-:S04]  /*0480*/  FFMA R14, R14, R13, R7 ;  /* 0x0000000d0e0e7223 */ /* 0x004fc80000000007 */
[----:B------:R-:W-:Y:S01]  /*0490*/  FFMA R24, R9, R24, R14 ;  /* 0x0000001809187223 */ /* 0x000fe2000000000e */
[----:B------:R-:W-:Y:S06]  /*04a0*/  @P1 BRA `(.L_x_2) ;  /* 0xfffffffc005c1947 */ /* 0x000fec000383ffff */
.L_x_1:
[----:B------:R-:W-:Y:S05]  /*04b0*/  @!P0 BRA `(.L_x_0) ;  /* 0x0000000000fc8947 */ /* 0x000fea0003800000 */
[----:B------:R-:W-:Y:S02]  /*04c0*/  ISETP.GE.U32.AND P1, PT, R27, 0x4, PT ;  /* 0x000000041b00780c */ /* 0x000fe40003f26070 */
[----:B------:R-:W-:-:S04]  /*04d0*/  LOP3.LUT R14, R19, 0x3, RZ, 0xc0, !PT ;  /* 0x00000003130e7812 */ /* 0x000fc800078ec0ff */
[----:B------:R-:W-:-:S07]  /*04e0*/  ISETP.NE.AND P0, PT, R14, RZ, PT ;  /* 0x000000ff0e00720c */ /* 0x000fce0003f05270 */
[----:B------:R-:W-:Y:S06]  /*04f0*/  @!P1 BRA `(.L_x_3) ;  /* 0x00000000006c9947 */ /* 0x000fec0003800000 */
[----:B------:R-:W0:Y:S01]  /*0500*/  LDC.64 R4, c[0x0][0x388] ;  /* 0x0000e200ff047b82 */ /* 0x000e220000000a00 */
[----:B------:R-:W1:Y:S01]  /*0510*/  LDCU.64 UR6, c[0x0][0x380] ;  /* 0x00007000ff0677ac */ /* 0x000e620008000a00 */
[----:B------:R-:W-:Y:S01]  /*0520*/  IMAD R7, R21, R17, R0 ;  /* 0x0000001115077224 */ /* 0x000fe200078e0200 */
[CC--:B------:R-:W-:Y:S02]  /*0530*/  IADD3 R3, PT, PT, R20.reuse, R21.reuse, RZ ;  /* 0x0000001514037210 */ /* 0x0c0fe40007ffe0ff */
[----:B------:R-:W-:-:S03]  /*0540*/  IADD3 R8, P1, PT, R20, R21, RZ ;  /* 0x0000001514087210 */ /* 0x000fc60007f3e0ff */
[----:B------:R-:W2:Y:S01]  /*0550*/  LDC.64 R12, c[0x0][0x380] ;  /* 0x0000e000ff0c7b82 */ /* 0x000ea20000000a00 */
[----:B0-----:R-:W-:-:S04]  /*0560*/  IMAD.WIDE R4, R7, 0x4, R4 ;  /* 0x0000000407047825 */ /* 0x001fc800078e0204 */
[----:B------:R-:W-:Y:S02]  /*0570*/  IMAD.WIDE R6, R17, 0x4, R4 ;  /* 0x0000000411067825 */ /* 0x000fe400078e0204 */
[----:B------:R-:W3:Y:S02]  /*0580*/  LDG.E R4, desc[UR4][R4.64] ;  /* 0x0000000404047981 */ /* 0x000ee4000c1e1900 */
[----:B--2---:R-:W-:Y:S01]  /*0590*/  IMAD.WIDE.U32 R12, R3, 0x4, R12 ;  /* 0x00000004030c7825 */ /* 0x004fe200078e000c */
[----:B------:R-:W-:Y:S02]  /*05a0*/  IADD3.X R3, PT, PT, RZ, RZ, RZ, P1, !PT ;  /* 0x000000ffff037210 */ /* 0x000fe40000ffe4ff */
[----:B-1----:R-:W-:-:S03]  /*05b0*/  LEA R2, P1, R8, UR6, 0x2 ;  /* 0x0000000608027c11 */ /* 0x002fc6000f8210ff */
[----:B------:R-:W3:Y:S01]  /*05c0*/  LDG.E R13, desc[UR4][R12.64] ;  /* 0x000000040c0d7981 */ /* 0x000ee2000c1e1900 */
[----:B------:R-:W-:Y:S01]  /*05d0*/  LEA.HI.X R3, R8, UR7, R3, 0x2, P1 ;  /* 0x0000000708037c11 */ /* 0x000fe200088f1403 */
[C---:B------:R-:W-:Y:S02]  /*05e0*/  IMAD.WIDE R8, R17.reuse, 0x4, R6 ;  /* 0x0000000411087825 */ /* 0x040fe400078e0206 */
[----:B------:R-:W2:Y:S04]  /*05f0*/  LDG.E R6, desc[UR4][R6.64] ;  /* 0x0000000406067981 */ /* 0x000ea8000c1e1900 */
[----:B------:R-:W2:Y:S01]  /*0600*/  LDG.E R15, desc[UR4][R2.64+0x4] ;  /* 0x00000404020f7981 */ /* 0x000ea2000c1e1900 */
[----:B------:R-:W-:-:S03]  /*0610*/  IMAD.WIDE R10, R17, 0x4, R8 ;  /* 0x00000004110a7825 */ /* 0x000fc600078e0208 */
[----:B------:R-:W4:Y:S04]  /*0620*/  LDG.E R22, desc[UR4][R8.64] ;  /* 0x0000000408167981 */ /* 0x000f28000c1e1900 */
[----:B------:R-:W4:Y:S04]  /*0630*/  LDG.E R18, desc[UR4][R2.64+0x8] ;  /* 0x0000080402127981 */ /* 0x000f28000c1e1900 */
[----:B------:R-:W5:Y:S04]  /*0640*/  LDG.E R26, desc[UR4][R2.64+0xc] ;  /* 0x00000c04021a7981 */ /* 0x000f68000c1e1900 */
[----:B------:R-:W5:Y:S01]  /*0650*/  LDG.E R10, desc[UR4][R10.64] ;  /* 0x000000040a0a7981 */ /* 0x000f62000c1e1900 */
[----:B------:R-:W-:Y:S01]  /*0660*/  IADD3 R21, PT, PT, R21, 0x4, RZ ;  /* 0x0000000415157810 */ /* 0x000fe20007ffe0ff */
[----:B---3--:R-:W-:-:S04]  /*0670*/  FFMA R24, R13, R4, R24 ;  /* 0x000000040d187223 */ /* 0x008fc80000000018 */
[----:B--2---:R-:W-:-:S04]  /*0680*/  FFMA R15, R15, R6, R24 ;  /* 0x000000060f0f7223 */ /* 0x004fc80000000018 */
[----:B----4-:R-:W-:-:S04]  /*0690*/  FFMA R15, R18, R22, R15 ;  /* 0x00000016120f7223 */ /* 0x010fc8000000000f */
[----:B-----5:R-:W-:-:S07]  /*06a0*/  FFMA R24, R26, R10, R15 ;  /* 0x0000000a1a187223 */ /* 0x020fce000000000f */
.L_x_3:
[----:B------:R-:W-:Y:S05]  /*06b0*/  @!P0 BRA `(.L_x_0) ;  /* 0x00000000007c8947 */ /* 0x000fea0003800000 */
[----:B------:R-:W-:Y:S01]  /*06c0*/  ISETP.NE.AND P1, PT, R14, 0x1, PT ;  /* 0x000000010e00780c */ /* 0x000fe20003f25270 */
[----:B------:R-:W0:Y:S01]  /*06d0*/  LDC.64 R10, c[0x0][0x380] ;  /* 0x0000e000ff0a7b82 */ /* 0x000e220000000a00 */
[----:B------:R-:W-:-:S04]  /*06e0*/  LOP3.LUT R19, R19, 0x1, RZ, 0xc0, !PT ;  /* 0x0000000113137812 */ /* 0x000fc800078ec0ff */
[----:B------:R-:W-:-:S03]  /*06f0*/  ISETP.NE.U32.AND P0, PT, R19, 0x1, PT ;  /* 0x000000011300780c */ /* 0x000fc60003f05070 */
[----:B------:R-:W1:Y:S04]  /*0700*/  LDC.64 R8, c[0x0][0x388] ;  /* 0x0000e200ff087b82 */ /* 0x000e680000000a00 */
[CC--:B------:R-:W-:Y:S02]  /*0710*/  @P1 IADD3 R13, PT, PT, R20.reuse, R21.reuse, RZ ;  /* 0x00000015140d1210 */ /* 0x0c0fe40007ffe0ff */
[----:B------:R-:W-:Y:S02]  /*0720*/  @P1 IADD3 R12, P2, PT, R20, R21, RZ ;  /* 0x00000015140c1210 */ /* 0x000fe40007f5e0ff */
[----:B------:R-:W2:Y:S02]  /*0730*/  @P1 LDC.64 R2, c[0x0][0x380] ;  /* 0x0000e000ff021b82 */ /* 0x000ea40000000a00 */
[----:B------:R-:W-:-:S06]  /*0740*/  @P1 IADD3.X R14, PT, PT, RZ, RZ, RZ, P2, !PT ;  /* 0x000000ffff0e1210 */ /* 0x000fcc00017fe4ff */
[----:B------:R-:W3:Y:S01]  /*0750*/  LDC.64 R4, c[0x0][0x380] ;  /* 0x0000e000ff047b82 */ /* 0x000ee20000000a00 */
[----:B0-----:R-:W-:-:S04]  /*0760*/  @P1 IMAD.WIDE.U32 R10, R13, 0x4, R10 ;  /* 0x000000040d0a1825 */ /* 0x001fc800078e000a */
[C---:B------:R-:W-:Y:S01]  /*0770*/  @P1 IMAD R13, R21.reuse, R17, R0 ;  /* 0x00000011150d1224 */ /* 0x040fe200078e0200 */
[----:B------:R-:W-:Y:S01]  /*0780*/  @P1 IADD3 R21, PT, PT, R21, 0x2, RZ ;  /* 0x0000000215151810 */ /* 0x000fe20007ffe0ff */
[----:B------:R-:W4:Y:S01]  /*0790*/  @P1 LDG.E R11, desc[UR4][R10.64] ;  /* 0x000000040a0b1981 */ /* 0x000f22000c1e1900 */
[----:B------:R-:W0:Y:S01]  /*07a0*/  LDC.64 R6, c[0x0][0x388] ;  /* 0x0000e200ff067b82 */ /* 0x000e220000000a00 */
[----:B-1----:R-:W-:Y:S01]  /*07b0*/  @P1 IMAD.WIDE R8, R13, 0x4, R8 ;  /* 0x000000040d081825 */ /* 0x002fe200078e0208 */
[----:B------:R-:W-:Y:S02]  /*07c0*/  @!P0 IADD3 R15, PT, PT, R20, R21, RZ ;  /* 0x00000015140f8210 */ /* 0x000fe40007ffe0ff */
[----:B--2---:R-:W-:Y:S01]  /*07d0*/  @P1 LEA R2, P2, R12, R2, 0x2 ;  /* 0x000000020c021211 */ /* 0x004fe200078410ff */
[----:B------:R-:W-:-:S03]  /*07e0*/  @!P0 IMAD R21, R21, R17, R0 ;  /* 0x0000001115158224 */ /* 0x000fc600078e0200 */
[----:B------:R-:W-:Y:S01]  /*07f0*/  @P1 LEA.HI.X R3, R12, R3, R14, 0x2, P2 ;  /* 0x000000030c031211 */ /* 0x000fe200010f140e */
[----:B------:R-:W-:Y:S01]  /*0800*/  @P1 IMAD.WIDE R12, R17, 0x4, R8 ;  /* 0x00000004110c1825 */ /* 0x000fe200078e0208 */
[----:B------:R-:W4:Y:S03]  /*0810*/  @P1 LDG.E R14, desc[UR4][R8.64] ;  /* 0x00000004080e1981 */ /* 0x000f26000c1e1900 */
[----:B---3--:R-:W-:Y:S01]  /*0820*/  @!P0 IMAD.WIDE.U32 R4, R15, 0x4, R4 ;  /* 0x000000040f048825 */ /* 0x008fe200078e0004 */
[----:B------:R-:W2:Y:S04]  /*0830*/  @P1 LDG.E R2, desc[UR4][R2.64+0x4] ;  /* 0x0000040402021981 */ /* 0x000ea8000c1e1900 */
[----:B------:R-:W2:Y:S01]  /*0840*/  @P1 LDG.E R12, desc[UR4][R12.64] ;  /* 0x000000040c0c1981 */ /* 0x000ea2000c1e1900 */
[----:B0-----:R-:W-:-:S03]  /*0850*/  @!P0 IMAD.WIDE R6, R21, 0x4, R6 ;  /* 0x0000000415068825 */ /* 0x001fc600078e0206 */
[----:B------:R-:W3:Y:S04]  /*0860*/  @!P0 LDG.E R5, desc[UR4][R4.64] ;  /* 0x0000000404058981 */ /* 0x000ee8000c1e1900 */
[----:B------:R-:W3:Y:S01]  /*0870*/  @!P0 LDG.E R6, desc[UR4][R6.64] ;  /* 0x0000000406068981 */ /* 0x000ee2000c1e1900 */
[----:B----4-:R-:W-:-:S04]  /*0880*/  @P1 FFMA R11, R11, R14, R24 ;  /* 0x0000000e0b0b1223 */ /* 0x010fc80000000018 */
[----:B--2---:R-:W-:-:S04]  /*0890*/  @P1 FFMA R24, R2, R12, R11 ;  /* 0x0000000c02181223 */ /* 0x004fc8000000000b */
[----:B---3--:R-:W-:-:S07]  /*08a0*/  @!P0 FFMA R24, R5, R6, R24 ;  /* 0x0000000605188223 */ /* 0x008fce0000000018 */
.L_x_0:
[----:B------:R-:W0:Y:S01]  /*08b0*/  LDC.64 R2, c[0x0][0x390] ;  /* 0x0000e400ff027b82 */ /* 0x000e220000000a00 */
[----:B------:R-:W-:-:S04]  /*08c0*/  IMAD R17, R16, R17, R0 ;  /* 0x0000001110117224 */ /* 0x000fc800078e0200 */
[----:B0-----:R-:W-:-:S05]  /*08d0*/  IMAD.WIDE R2, R17, 0x4, R2 ;  /* 0x0000000411027825 */ /* 0x001fca00078e0202 */
[----:B------:R-:W-:Y:S01]  /*08e0*/  STG.E desc[UR4][R2.64], R24 ;  /* 0x0000001802007986 */ /* 0x000fe2000c101904 */
[----:B------:R-:W-:Y:S05]  /*08f0*/  EXIT ;  /* 0x000000000000794d */ /* 0x000fea0003800000 */
.L_x_4:
[----:B------:R-:W-:-:S00]  /*0900*/  BRA `(.L_x_4) ;  /* 0xfffffffc00fc7947 */ /* 0x000fc0000383ffff */
[----:B------:R-:W-:-:S00]  /*0910*/  NOP ;  /* 0x0000000000007918 */ /* 0x000fc00000000000 */
        /* <DEDUP_REMOVED lines=14> */
.L_x_6:


//--------------------- .text._Z20multiplyWithDiagonalPfS_S_ii --------------------------
	.section	.text._Z20multiplyWithDiagonalPfS_S_ii,"ax",@progbits
	.align	128
        .global         _Z20multiplyWithDiagonalPfS_S_ii
        .type           _Z20multiplyWithDiagonalPfS_S_ii,@function
        .size           _Z20multiplyWithDiagonalPfS_S_ii,(.L_x_7 - _Z20multiplyWithDiagonalPfS_S_ii)
        .other          _Z20multiplyWithDiagonalPfS_S_ii,@"STO_CUDA_ENTRY STV_DEFAULT"
_Z20multiplyWithDiagonalPfS_S_ii:
.text._Z20multiplyWithDiagonalPfS_S_ii:
[----:B------:R-:W-:Y:S01]  /*0000*/  LDC R1, c[0x0][0x37c] ;  /* 0x0000df00ff017b82 */ /* 0x000fe20000000800 */
[----:B------:R-:W0:Y:S07]  /*0010*/  S2R R2, SR_TID.X ;  /* 0x0000000000027919 */ /* 0x000e2e0000002100 */
[----:B------:R-:W1:Y:S01]  /*0020*/  LDC R0, c[0x0][0x364] ;  /* 0x0000d900ff007b82 */ /* 0x000e620000000800 */
[----:B------:R-:W2:Y:S01]  /*0030*/  LDCU.64 UR6, c[0x0][0x398] ;  /* 0x00007300ff0677ac */ /* 0x000ea20008000a00 */
[----:B------:R-:W1:Y:S06]  /*0040*/  S2R R3, SR_TID.Y ;  /* 0x0000000000037919 */ /* 0x000e6c0000002200 */
[----:B------:R-:W0:Y:S08]  /*0050*/  S2UR UR5, SR_CTAID.X ;  /* 0x00000000000579c3 */ /* 0x000e300000002500 */
[----:B------:R-:W0:Y:S08]  /*0060*/  LDC R7, c[0x0][0x360] ;  /* 0x0000d800ff077b82 */ /* 0x000e300000000800 */
[----:B------:R-:W1:Y:S01]  /*0070*/  S2UR UR4, SR_CTAID.Y ;  /* 0x00000000000479c3 */ /* 0x000e620000002600 */
[----:B0-----:R-:W-:-:S05]  /*0080*/  IMAD R7, R7, UR5, R2 ;  /* 0x0000000507077c24 */ /* 0x001fca000f8e0202 */
[----:B--2---:R-:W-:Y:S01]  /*0090*/  ISETP.GE.AND P0, PT, R7, UR7, PT ;  /* 0x0000000707007c0c */ /* 0x004fe2000bf06270 */
[----:B-1----:R-:W-:-:S05]  /*00a0*/  IMAD R0, R0, UR4, R3 ;  /* 0x0000000400007c24 */ /* 0x002fca000f8e0203 */
[----:B------:R-:W-:-:S13]  /*00b0*/  ISETP.GE.OR P0, PT, R0, UR6, P0 ;  /* 0x0000000600007c0c */ /* 0x000fda0008706670 */
[----:B------:R-:W-:Y:S05]  /*00c0*/  @P0 EXIT ;  /* 0x000000000000094d */ /* 0x000fea0003800000 */
[----:B------:R-:W0:Y:S01]  /*00d0*/  LDC.64 R4, c[0x0][0x388] ;  /* 0x0000e200ff047b82 */ /* 0x000e220000000a00 */
[----:B------:R-:W1:Y:S01]  /*00e0*/  LDCU.64 UR4, c[0x0][0x358] ;  /* 0x00006b00ff0477ac */ /* 0x000e620008000a00 */
[----:B------:R-:W-:-:S06]  /*00f0*/  IMAD R9, R0, UR7, R7 ;  /* 0x0000000700097c24 */ /* 0x000fcc000f8e0207 */
[----:B------:R-:W2:Y:S01]  /*0100*/  LDC.64 R2, c[0x0][0x380] ;  /* 0x0000e000ff027b82 */ /* 0x000ea20000000a00 */
[----:B0-----:R-:W-:-:S07]  /*0110*/  IMAD.WIDE R4, R7, 0x4, R4 ;  /* 0x0000000407047825 */ /* 0x001fce00078e0204 */
[----:B------:R-:W0:Y:S01]  /*0120*/  LDC.64 R6, c[0x0][0x390] ;  /* 0x0000e400ff067b82 */ /* 0x000e220000000a00 */
[----:B-1----:R-:W3:Y:S01]  /*0130*/  LDG.E R5, desc[UR4][R4.64] ;  /* 0x0000000404057981 */ /* 0x002ee2000c1e1900 */
[----:B--2---:R-:W-:-:S06]  /*0140*/  IMAD.WIDE R2, R9, 0x4, R2 ;  /* 0x0000000409027825 */ /* 0x004fcc00078e0202 */
[----:B------:R-:W3:Y:S01]  /*0150*/  LDG.E R2, desc[UR4][R2.64] ;  /* 0x0000000402027981 */ /* 0x000ee2000c1e1900 */
[----:B0-----:R-:W-:-:S04]  /*0160*/  IMAD.WIDE R6, R9, 0x4, R6 ;  /* 0x0000000409067825 */ /* 0x001fc800078e0206 */
[----:B---3--:R-:W-:-:S05]  /*0170*/  FMUL R9, R2, R5 ;  /* 0x0000000502097220 */ /* 0x008fca0000400000 */
[----:B------:R-:W-:Y:S01]  /*0180*/  STG.E desc[UR4][R6.64], R9 ;  /* 0x0000000906007986 */ /* 0x000fe2000c101904 */
[----:B------:R-:W-:Y:S05]  /*0190*/  EXIT ;  /* 0x000000000000794d */ /* 0x000fea0003800000 */
.L_x_5:
        /* <DEDUP_REMOVED lines=14> */
.L_x_7:


//--------------------- .nv.shared.reserved.0     --------------------------
	.section	.nv.shared.reserved.0,"aw",@nobits
	.weak		__nv_reservedSMEM_offset_0_alias
	.size		__nv_reservedSMEM_offset_0_alias, 0, 64
	.other		__nv_reservedSMEM_offset_0_alias,@"STO_CUDA_RESERVED_SHARED STV_DEFAULT"
__nv_reservedSMEM_offset_0_alias:
	.zero		0
	.zero		64


//--------------------- .nv.constant0._Z14matrixMultiplyPfS_S_iii --------------------------
	.section	.nv.constant0._Z14matrixMultiplyPfS_S_iii,"a",@progbits
	.sectionflags	@""
	.align	4
.nv.constant0._Z14matrixMultiplyPfS_S_iii:
	.zero		932


//--------------------- .nv.constant0._Z20multiplyWithDiagonalPfS_S_ii --------------------------
	.section	.nv.constant0._Z20multiplyWithDiagonalPfS_S_ii,"a",@progbits
	.sectionflags	@""
	.align	4
.nv.constant0._Z20multiplyWithDiagonalPfS_S_ii:
	.zero		928


//--------------------- SYMBOLS --------------------------

	.type		.nv.reservedSmem.offset0,@object
	.size		.nv.reservedSmem.offset0,0x4
